//
// Generated by NVIDIA NVVM Compiler
//
// Compiler Build ID: CL-36424714
// Cuda compilation tools, release 13.0, V13.0.88
// Based on NVVM 20.0.0
//

.version 9.0
.target sm_100
.address_size 64

	// .globl	_Z12mandelKernelPiffffiiim

.visible .entry _Z12mandelKernelPiffffiiim(
	.param .u64 .ptr .align 1 _Z12mandelKernelPiffffiiim_param_0,
	.param .f32 _Z12mandelKernelPiffffiiim_param_1,
	.param .f32 _Z12mandelKernelPiffffiiim_param_2,
	.param .f32 _Z12mandelKernelPiffffiiim_param_3,
	.param .f32 _Z12mandelKernelPiffffiiim_param_4,
	.param .u32 _Z12mandelKernelPiffffiiim_param_5,
	.param .u32 _Z12mandelKernelPiffffiiim_param_6,
	.param .u32 _Z12mandelKernelPiffffiiim_param_7,
	.param .u64 _Z12mandelKernelPiffffiiim_param_8
)
{
	.reg .pred 	%p<7>;
	.reg .b32 	%r<21>;
	.reg .b32 	%f<20>;
	.reg .b64 	%rd<8>;

	ld.param.u64 	%rd1, [_Z12mandelKernelPiffffiiim_param_0];
	ld.param.f32 	%f9, [_Z12mandelKernelPiffffiiim_param_1];
	ld.param.f32 	%f10, [_Z12mandelKernelPiffffiiim_param_2];
	ld.param.f32 	%f11, [_Z12mandelKernelPiffffiiim_param_3];
	ld.param.f32 	%f12, [_Z12mandelKernelPiffffiiim_param_4];
	ld.param.u32 	%r7, [_Z12mandelKernelPiffffiiim_param_5];
	ld.param.u32 	%r8, [_Z12mandelKernelPiffffiiim_param_6];
	ld.param.u32 	%r6, [_Z12mandelKernelPiffffiiim_param_7];
	ld.param.u64 	%rd2, [_Z12mandelKernelPiffffiiim_param_8];
	mov.u32 	%r10, %ctaid.x;
	mov.u32 	%r11, %ntid.x;
	mov.u32 	%r12, %tid.x;
	mad.lo.s32 	%r1, %r10, %r11, %r12;
	mov.u32 	%r13, %ctaid.y;
	mov.u32 	%r14, %ntid.y;
	mov.u32 	%r15, %tid.y;
	mad.lo.s32 	%r16, %r13, %r14, %r15;
	setp.ge.s32 	%p1, %r1, %r7;
	setp.ge.s32 	%p2, %r16, %r8;
	or.pred  	%p3, %p1, %p2;
	@%p3 bra 	$L__BB0_6;
	cvt.rn.f32.s32 	%f13, %r1;
	fma.rn.f32 	%f1, %f11, %f13, %f9;
	cvt.rn.f32.u32 	%f14, %r16;
	fma.rn.f32 	%f2, %f12, %f14, %f10;
	setp.lt.s32 	%p4, %r6, 1;
	mov.b32 	%r20, 0;
	@%p4 bra 	$L__BB0_5;
	mov.b32 	%r19, 0;
	mov.f32 	%f18, %f2;
	mov.f32 	%f19, %f1;
$L__BB0_3:
	mul.f32 	%f5, %f19, %f19;
	mul.f32 	%f6, %f18, %f18;
	add.f32 	%f15, %f5, %f6;
	setp.gt.f32 	%p5, %f15, 0f40800000;
	mov.u32 	%r20, %r19;
	@%p5 bra 	$L__BB0_5;
	sub.f32 	%f16, %f5, %f6;
	add.f32 	%f17, %f19, %f19;
	add.f32 	%f19, %f1, %f16;
	fma.rn.f32 	%f18, %f17, %f18, %f2;
	add.s32 	%r19, %r19, 1;
	setp.ne.s32 	%p6, %r19, %r6;
	mov.u32 	%r20, %r6;
	@%p6 bra 	$L__BB0_3;
$L__BB0_5:
	cvt.u64.u32 	%rd3, %r16;
	cvta.to.global.u64 	%rd4, %rd1;
	mad.lo.s64 	%rd5, %rd2, %rd3, %rd4;
	mul.wide.s32 	%rd6, %r1, 4;
	add.s64 	%rd7, %rd5, %rd6;
	st.global.u32 	[%rd7], %r20;
$L__BB0_6:
	ret;

}


// ===== COMPILED SASS (sm_100) =====

	.target	sm_100

	.elftype	@"ET_EXEC"


//--------------------- .note.nv.tkinfo           --------------------------
	.section	.note.nv.tkinfo,"",@"SHT_NOTE"
	.sectionflags	@"SHF_NOTE_NV_TKINFO"
	.tkinfo
        /*0018*/ 	.word	0x00000002
        /*0030*/ 	.string	""
        /*0030*/ 	.string	"ptxas"
        /*0030*/ 	.string	"Cuda compilation tools, release 13.0, V13.0.88"
        /*0030*/ 	.string	"Build cuda_13.0.r13.0/compiler.36424714_0"
        /*0030*/ 	.string	"-arch sm_100 -m 64 "



//--------------------- .note.nv.cuinfo           --------------------------
	.section	.note.nv.cuinfo,"",@"SHT_NOTE"
	.sectionflags	@"SHF_NOTE_NV_CUINFO"
        /*0018*/ 	.short	0x0002
        /*001a*/ 	.short	0x0064
        /*001c*/ 	.short	0x0082
	.zero		2


//--------------------- .nv.info                  --------------------------
	.section	.nv.info,"",@"SHT_CUDA_INFO"
	.align	4


	//----- nvinfo : EIATTR_REGCOUNT
	.align		4
        /*0000*/ 	.byte	0x04, 0x2f
        /*0002*/ 	.short	(.L_1 - .L_0)
	.align		4
.L_0:
        /*0004*/ 	.word	index@(_Z12mandelKernelPiffffiiim)
        /*0008*/ 	.word	0x00000012


	//----- nvinfo : EIATTR_FRAME_SIZE
	.align		4
.L_1:
        /*000c*/ 	.byte	0x04, 0x11
        /*000e*/ 	.short	(.L_3 - .L_2)
	.align		4
.L_2:
        /*0010*/ 	.word	index@(_Z12mandelKernelPiffffiiim)
        /*0014*/ 	.word	0x00000000


	//----- nvinfo : EIATTR_MIN_STACK_SIZE
	.align		4
.L_3:
        /*0018*/ 	.byte	0x04, 0x12
        /*001a*/ 	.short	(.L_5 - .L_4)
	.align		4
.L_4:
        /*001c*/ 	.word	index@(_Z12mandelKernelPiffffiiim)
        /*0020*/ 	.word	0x00000000
.L_5:


//--------------------- .nv.compat                --------------------------
	.section	.nv.compat,"",@"SHT_CUDA_COMPAT_INFO"
	.align	4
        /*0000*/ 	.byte	0x02, 0x09, 0x00, 0x00, 0x02, 0x02, 0x01, 0x00, 0x02, 0x05, 0x05, 0x00, 0x03, 0x07, 0x01, 0x01
        /*0010*/ 	.byte	0x02, 0x03, 0x00, 0x00, 0x02, 0x06, 0x01, 0x00, 0x04, 0x0b, 0x08, 0x00, 0x01, 0x00, 0x00, 0x00
        /*0020*/ 	.byte	0x00, 0x00, 0x00, 0x00


//--------------------- .nv.info._Z12mandelKernelPiffffiiim --------------------------
	.section	.nv.info._Z12mandelKernelPiffffiiim,"",@"SHT_CUDA_INFO"
	.sectionflags	@""
	.align	4


	//----- nvinfo : EIATTR_CUDA_API_VERSION
	.align		4
        /*0000*/ 	.byte	0x04, 0x37
        /*0002*/ 	.short	(.L_7 - .L_6)
.L_6:
        /*0004*/ 	.word	0x00000082


	//----- nvinfo : EIATTR_KPARAM_INFO
	.align		4
.L_7:
        /*0008*/ 	.byte	0x04, 0x17
        /*000a*/ 	.short	(.L_9 - .L_8)
.L_8:
        /*000c*/ 	.word	0x00000000
        /*0010*/ 	.short	0x0008
        /*0012*/ 	.short	0x0028
        /*0014*/ 	.byte	0x00, 0xf0, 0x21, 0x00


	//----- nvinfo : EIATTR_KPARAM_INFO
	.align		4
.L_9:
        /*0018*/ 	.byte	0x04, 0x17
        /*001a*/ 	.short	(.L_11 - .L_10)
.L_10:
        /*001c*/ 	.word	0x00000000
        /*0020*/ 	.short	0x0007
        /*0022*/ 	.short	0x0020
        /*0024*/ 	.byte	0x00, 0xf0, 0x11, 0x00


	//----- nvinfo : EIATTR_KPARAM_INFO
	.align		4
.L_11:
        /*0028*/ 	.byte	0x04, 0x17
        /*002a*/ 	.short	(.L_13 - .L_12)
.L_12:
        /*002c*/ 	.word	0x00000000
        /*0030*/ 	.short	0x0006
        /*0032*/ 	.short	0x001c
        /*0034*/ 	.byte	0x00, 0xf0, 0x11, 0x00


	//----- nvinfo : EIATTR_KPARAM_INFO
	.align		4
.L_13:
        /*0038*/ 	.byte	0x04, 0x17
        /*003a*/ 	.short	(.L_15 - .L_14)
.L_14:
        /*003c*/ 	.word	0x00000000
        /*0040*/ 	.short	0x0005
        /*0042*/ 	.short	0x0018
        /*0044*/ 	.byte	0x00, 0xf0, 0x11, 0x00


	//----- nvinfo : EIATTR_KPARAM_INFO
	.align		4
.L_15:
        /*0048*/ 	.byte	0x04, 0x17
        /*004a*/ 	.short	(.L_17 - .L_16)
.L_16:
        /*004c*/ 	.word	0x00000000
        /*0050*/ 	.short	0x0004
        /*0052*/ 	.short	0x0014
        /*0054*/ 	.byte	0x00, 0xf0, 0x11, 0x00


	//----- nvinfo : EIATTR_KPARAM_INFO
	.align		4
.L_17:
        /*0058*/ 	.byte	0x04, 0x17
        /*005a*/ 	.short	(.L_19 - .L_18)
.L_18:
        /*005c*/ 	.word	0x00000000
        /*0060*/ 	.short	0x0003
        /*0062*/ 	.short	0x0010
        /*0064*/ 	.byte	0x00, 0xf0, 0x11, 0x00


	//----- nvinfo : EIATTR_KPARAM_INFO
	.align		4
.L_19:
        /*0068*/ 	.byte	0x04, 0x17
        /*006a*/ 	.short	(.L_21 - .L_20)
.L_20:
        /*006c*/ 	.word	0x00000000
        /*0070*/ 	.short	0x0002
        /*0072*/ 	.short	0x000c
        /*0074*/ 	.byte	0x00, 0xf0, 0x11, 0x00


	//----- nvinfo : EIATTR_KPARAM_INFO
	.align		4
.L_21:
        /*0078*/ 	.byte	0x04, 0x17
        /*007a*/ 	.short	(.L_23 - .L_22)
.L_22:
        /*007c*/ 	.word	0x00000000
        /*0080*/ 	.short	0x0001
        /*0082*/ 	.short	0x0008
        /*0084*/ 	.byte	0x00, 0xf0, 0x11, 0x00


	//----- nvinfo : EIATTR_KPARAM_INFO
	.align		4
.L_23:
        /*0088*/ 	.byte	0x04, 0x17
        /*008a*/ 	.short	(.L_25 - .L_24)
.L_24:
        /*008c*/ 	.word	0x00000000
        /*0090*/ 	.short	0x0000
        /*0092*/ 	.short	0x0000
        /*0094*/ 	.byte	0x00, 0xf5, 0x21, 0x00


	//----- nvinfo : EIATTR_SPARSE_MMA_MASK
	.align		4
.L_25:
        /*0098*/ 	.byte	0x03, 0x50
        /*009a*/ 	.short	0x0000


	//----- nvinfo : EIATTR_MAXREG_COUNT
	.align		4
        /*009c*/ 	.byte	0x03, 0x1b
        /*009e*/ 	.short	0x00ff


	//----- nvinfo : EIATTR_MERCURY_ISA_VERSION
	.align		4
        /*00a0*/ 	.byte	0x03, 0x5f
        /*00a2*/ 	.short	0x0101


	//----- nvinfo : EIATTR_VRC_CTA_INIT_COUNT
	.align		4
        /*00a4*/ 	.byte	0x02, 0x4a
	.zero		1
	.zero		1


	//----- nvinfo : EIATTR_EXIT_INSTR_OFFSETS
	.align		4
        /*00a8*/ 	.byte	0x04, 0x1c
        /*00aa*/ 	.short	(.L_27 - .L_26)


	//   ....[0]....
.L_26:
        /*00ac*/ 	.word	0x000000c0


	//   ....[1]....
        /*00b0*/ 	.word	0x00000320


	//----- nvinfo : EIATTR_CRS_STACK_SIZE
	.align		4
.L_27:
        /*00b4*/ 	.byte	0x04, 0x1e
        /*00b6*/ 	.short	(.L_29 - .L_28)
.L_28:
        /*00b8*/ 	.word	0x00000000


	//----- nvinfo : EIATTR_CBANK_PARAM_SIZE
	.align		4
.L_29:
        /*00bc*/ 	.byte	0x03, 0x19
        /*00be*/ 	.short	0x0030


	//----- nvinfo : EIATTR_PARAM_CBANK
	.align		4
        /*00c0*/ 	.byte	0x04, 0x0a
        /*00c2*/ 	.short	(.L_31 - .L_30)
	.align		4
.L_30:
        /*00c4*/ 	.word	index@(.nv.constant0._Z12mandelKernelPiffffiiim)
        /*00c8*/ 	.short	0x0380
        /*00ca*/ 	.short	0x0030


	//----- nvinfo : EIATTR_SW_WAR
	.align		4
.L_31:
        /*00cc*/ 	.byte	0x04, 0x36
        /*00ce*/ 	.short	(.L_33 - .L_32)
.L_32:
        /*00d0*/ 	.word	0x00000008
.L_33:


//--------------------- .nv.callgraph             --------------------------
	.section	.nv.callgraph,"",@"SHT_CUDA_CALLGRAPH"
	.align	4
	.sectionentsize	8
	.align		4
        /*0000*/ 	.word	0x00000000
	.align		4
        /*0004*/ 	.word	0xffffffff
	.align		4
        /*0008*/ 	.word	0x00000000
	.align		4
        /*000c*/ 	.word	0xfffffffe
	.align		4
        /*0010*/ 	.word	0x00000000
	.align		4
        /*0014*/ 	.word	0xfffffffd
	.align		4
        /*0018*/ 	.word	0x00000000
	.align		4
        /*001c*/ 	.word	0xfffffffc


//--------------------- .text._Z12mandelKernelPiffffiiim --------------------------
	.section	.text._Z12mandelKernelPiffffiiim,"ax",@progbits
	.align	128
        .global         _Z12mandelKernelPiffffiiim
        .type           _Z12mandelKernelPiffffiiim,@function
        .size           _Z12mandelKernelPiffffiiim,(.L_x_4 - _Z12mandelKernelPiffffiiim)
        .other          _Z12mandelKernelPiffffiiim,@"STO_CUDA_ENTRY STV_DEFAULT"
_Z12mandelKernelPiffffiiim:
.text._Z12mandelKernelPiffffiiim:
[----:B------:R-:W-:Y:S01]  /*0000*/  LDC R1, c[0x0][0x37c] ;  /* 0x0000df00ff017b82 */ /* 0x000fe20000000800 */
[----:B------:R-:W0:Y:S07]  /*0010*/  S2R R2, SR_TID.Y ;  /* 0x0000000000027919 */ /* 0x000e2e0000002200 */
[----:B------:R-:W1:Y:S01]  /*0020*/  LDC R5, c[0x0][0x360] ;  /* 0x0000d800ff057b82 */ /* 0x000e620000000800 */
[----:B------:R-:W2:Y:S01]  /*0030*/  LDCU.64 UR6, c[0x0][0x398] ;  /* 0x00007300ff0677ac */ /* 0x000ea20008000a00 */
[----:B------:R-:W1:Y:S06]  /*0040*/  S2R R0, SR_TID.X ;  /* 0x0000000000007919 */ /* 0x000e6c0000002100 */
[----:B------:R-:W0:Y:S08]  /*0050*/  S2UR UR5, SR_CTAID.Y ;  /* 0x00000000000579c3 */ /* 0x000e300000002600 */
[----:B------:R-:W0:Y:S08]  /*0060*/  LDC R7, c[0x0][0x364] ;  /* 0x0000d900ff077b82 */ /* 0x000e300000000800 */
[----:B------:R-:W1:Y:S01]  /*0070*/  S2UR UR4, SR_CTAID.X ;  /* 0x00000000000479c3 */ /* 0x000e620000002500 */
[----:B0-----:R-:W-:-:S05]  /*0080*/  IMAD R7, R7, UR5, R2 ;  /* 0x0000000507077c24 */ /* 0x001fca000f8e0202 */
[----:B--2---:R-:W-:Y:S01]  /*0090*/  ISETP.GE.AND P0, PT, R7, UR7, PT ;  /* 0x0000000707007c0c */ /* 0x004fe2000bf06270 */
[----:B-1----:R-:W-:-:S05]  /*00a0*/  IMAD R5, R5, UR4, R0 ;  /* 0x0000000405057c24 */ /* 0x002fca000f8e0200 */
[----:B------:R-:W-:-:S13]  /*00b0*/  ISETP.GE.OR P0, PT, R5, UR6, P0 ;  /* 0x0000000605007c0c */ /* 0x000fda0008706670 */
[----:B------:R-:W-:Y:S05]  /*00c0*/  @P0 EXIT ;  /* 0x000000000000094d */ /* 0x000fea0003800000 */
[----:B------:R-:W0:Y:S01]  /*00d0*/  LDCU UR8, c[0x0][0x3a0] ;  /* 0x00007400ff0877ac */ /* 0x000e220008000800 */
[----:B------:R-:W1:Y:S01]  /*00e0*/  LDC.64 R8, c[0x0][0x388] ;  /* 0x0000e200ff087b82 */ /* 0x000e620000000a00 */
[----:B------:R-:W-:Y:S01]  /*00f0*/  I2FP.F32.U32 R0, R7 ;  /* 0x0000000700007245 */ /* 0x000fe20000201000 */
[----:B------:R-:W1:Y:S01]  /*0100*/  LDCU.64 UR6, c[0x0][0x390] ;  /* 0x00007200ff0677ac */ /* 0x000e620008000a00 */
[----:B------:R-:W-:Y:S01]  /*0110*/  I2FP.F32.S32 R3, R5 ;  /* 0x0000000500037245 */ /* 0x000fe20000201400 */
[----:B------:R-:W2:Y:S01]  /*0120*/  LDCU.64 UR4, c[0x0][0x358] ;  /* 0x00006b00ff0477ac */ /* 0x000ea20008000a00 */
[----:B0-----:R-:W-:Y:S01]  /*0130*/  UISETP.GE.AND UP0, UPT, UR8, 0x1, UPT ;  /* 0x000000010800788c */ /* 0x001fe2000bf06270 */
[----:B-1----:R-:W-:Y:S01]  /*0140*/  FFMA R0, R0, UR7, R9 ;  /* 0x0000000700007c23 */ /* 0x002fe20008000009 */
[----:B------:R-:W-:Y:S02]  /*0150*/  HFMA2 R9, -RZ, RZ, 0, 0 ;  /* 0x00000000ff097431 */ /* 0x000fe400000001ff */
[----:B------:R-:W-:-:S05]  /*0160*/  FFMA R3, R3, UR6, R8 ;  /* 0x0000000603037c23 */ /* 0x000fca0008000008 */
[----:B--2---:R-:W-:Y:S05]  /*0170*/  BRA.U !UP0, `(.L_x_0) ;  /* 0x0000000108507547 */ /* 0x004fea000b800000 */
[----:B------:R-:W-:Y:S01]  /*0180*/  BSSY.RECONVERGENT B0, `(.L_x_0) ;  /* 0x0000013000007945 */ /* 0x000fe20003800200 */
[----:B------:R-:W-:Y:S01]  /*0190*/  MOV R9, RZ ;  /* 0x000000ff00097202 */ /* 0x000fe20000000f00 */
[----:B------:R-:W0:Y:S01]  /*01a0*/  LDCU UR8, c[0x0][0x3a0] ;  /* 0x00007400ff0877ac */ /* 0x000e220008000800 */
[----:B------:R-:W-:Y:S02]  /*01b0*/  MOV R11, R0 ;  /* 0x00000000000b7202 */ /* 0x000fe40000000f00 */
[----:B------:R-:W-:Y:S01]  /*01c0*/  MOV R2, R3 ;  /* 0x0000000300027202 */ /* 0x000fe20000000f00 */
[----:B------:R-:W1:Y:S06]  /*01d0*/  LDCU UR9, c[0x0][0x3a0] ;  /* 0x00007400ff0977ac */ /* 0x000e6c0008000800 */
.L_x_2:
[----:B------:R-:W-:Y:S01]  /*01e0*/  FMUL R4, R2, R2 ;  /* 0x0000000202047220 */ /* 0x000fe20000400000 */
[----:B------:R-:W-:-:S04]  /*01f0*/  FMUL R15, R11, R11 ;  /* 0x0000000b0b0f7220 */ /* 0x000fc80000400000 */
[----:B------:R-:W-:-:S05]  /*0200*/  FADD R6, R4, R15 ;  /* 0x0000000f04067221 */ /* 0x000fca0000000000 */
[----:B------:R-:W-:-:S13]  /*0210*/  FSETP.GT.AND P0, PT, R6, 4, PT ;  /* 0x408000000600780b */ /* 0x000fda0003f04000 */
[----:B------:R-:W-:Y:S05]  /*0220*/  @P0 BRA `(.L_x_1) ;  /* 0x0000000000200947 */ /* 0x000fea0003800000 */
[----:B------:R-:W-:Y:S01]  /*0230*/  IADD3 R9, PT, PT, R9, 0x1, RZ ;  /* 0x0000000109097810 */ /* 0x000fe20007ffe0ff */
[----:B------:R-:W-:Y:S01]  /*0240*/  FADD R13, R2, R2 ;  /* 0x00000002020d7221 */ /* 0x000fe20000000000 */
[----:B------:R-:W-:Y:S02]  /*0250*/  FADD R2, R4, -R15 ;  /* 0x8000000f04027221 */ /* 0x000fe40000000000 */
[----:B-1----:R-:W-:Y:S01]  /*0260*/  ISETP.NE.AND P0, PT, R9, UR9, PT ;  /* 0x0000000909007c0c */ /* 0x002fe2000bf05270 */
[----:B------:R-:W-:Y:S01]  /*0270*/  FFMA R11, R13, R11, R0 ;  /* 0x0000000b0d0b7223 */ /* 0x000fe20000000000 */
[----:B------:R-:W-:-:S11]  /*0280*/  FADD R2, R3, R2 ;  /* 0x0000000203027221 */ /* 0x000fd60000000000 */
[----:B------:R-:W-:Y:S05]  /*0290*/  @P0 BRA `(.L_x_2) ;  /* 0xfffffffc00d00947 */ /* 0x000fea000383ffff */
[----:B0-----:R-:W-:-:S07]  /*02a0*/  MOV R9, UR8 ;  /* 0x0000000800097c02 */ /* 0x001fce0008000f00 */
.L_x_1:
[----:B01----:R-:W-:Y:S05]  /*02b0*/  BSYNC.RECONVERGENT B0 ;  /* 0x0000000000007941 */ /* 0x003fea0003800200 */
.L_x_0:
[----:B------:R-:W0:Y:S01]  /*02c0*/  LDC.64 R2, c[0x0][0x380] ;  /* 0x0000e000ff027b82 */ /* 0x000e220000000a00 */
[----:B------:R-:W0:Y:S02]  /*02d0*/  LDCU.64 UR6, c[0x0][0x3a8] ;  /* 0x00007500ff0677ac */ /* 0x000e240008000a00 */
[----:B0-----:R-:W-:-:S04]  /*02e0*/  IMAD.WIDE.U32 R2, R7, UR6, R2 ;  /* 0x0000000607027c25 */ /* 0x001fc8000f8e0002 */
[----:B------:R-:W-:Y:S02]  /*02f0*/  IMAD R3, R7, UR7, R3 ;  /* 0x0000000707037c24 */ /* 0x000fe4000f8e0203 */
[----:B------:R-:W-:-:S05]  /*0300*/  IMAD.WIDE R2, R5, 0x4, R2 ;  /* 0x0000000405027825 */ /* 0x000fca00078e0202 */
[----:B------:R-:W-:Y:S01]  /*0310*/  STG.E desc[UR4][R2.64], R9 ;  /* 0x0000000902007986 */ /* 0x000fe2000c101904 */
[----:B------:R-:W-:Y:S05]  /*0320*/  EXIT ;  /* 0x000000000000794d */ /* 0x000fea0003800000 */
.L_x_3:
[----:B------:R-:W-:-:S00]  /*0330*/  BRA `(.L_x_3) ;  /* 0xfffffffc00fc7947 */ /* 0x000fc0000383ffff */
[----:B------:R-:W-:-:S00]  /*0340*/  NOP ;  /* 0x0000000000007918 */ /* 0x000fc00000000000 */
        /* <DEDUP_REMOVED lines=11> */
.L_x_4:


//--------------------- .nv.shared.reserved.0     --------------------------
	.section	.nv.shared.reserved.0,"aw",@nobits
	.weak		__nv_reservedSMEM_offset_0_alias
	.size		__nv_reservedSMEM_offset_0_alias, 0, 64
	.other		__nv_reservedSMEM_offset_0_alias,@"STO_CUDA_RESERVED_SHARED STV_DEFAULT"
__nv_reservedSMEM_offset_0_alias:
	.zero		0
	.zero		64


//--------------------- .nv.constant0._Z12mandelKernelPiffffiiim --------------------------
	.section	.nv.constant0._Z12mandelKernelPiffffiiim,"a",@progbits
	.sectionflags	@""
	.align	4
.nv.constant0._Z12mandelKernelPiffffiiim:
	.zero		944


//--------------------- SYMBOLS --------------------------

	.type		.nv.reservedSmem.offset0,@object
	.size		.nv.reservedSmem.offset0,0x4
